//
// Generated by NVIDIA NVVM Compiler
//
// Compiler Build ID: CL-36424714
// Cuda compilation tools, release 13.0, V13.0.88
// Based on NVVM 20.0.0
//

.version 9.0
.target sm_100
.address_size 64

	// .globl	_Z16computeHistogramPiS_i

.visible .entry _Z16computeHistogramPiS_i(
	.param .u64 .ptr .align 1 _Z16computeHistogramPiS_i_param_0,
	.param .u64 .ptr .align 1 _Z16computeHistogramPiS_i_param_1,
	.param .u32 _Z16computeHistogramPiS_i_param_2
)
{
	.reg .pred 	%p<2>;
	.reg .b32 	%r<8>;
	.reg .b64 	%rd<9>;

	ld.param.u64 	%rd1, [_Z16computeHistogramPiS_i_param_0];
	ld.param.u64 	%rd2, [_Z16computeHistogramPiS_i_param_1];
	ld.param.u32 	%r2, [_Z16computeHistogramPiS_i_param_2];
	mov.u32 	%r3, %ctaid.x;
	mov.u32 	%r4, %ntid.x;
	mov.u32 	%r5, %tid.x;
	mad.lo.s32 	%r1, %r3, %r4, %r5;
	setp.ge.s32 	%p1, %r1, %r2;
	@%p1 bra 	$L__BB0_2;
	cvta.to.global.u64 	%rd3, %rd1;
	cvta.to.global.u64 	%rd4, %rd2;
	mul.wide.s32 	%rd5, %r1, 4;
	add.s64 	%rd6, %rd3, %rd5;
	ld.global.u32 	%r6, [%rd6];
	mul.wide.s32 	%rd7, %r6, 4;
	add.s64 	%rd8, %rd4, %rd7;
	atom.global.add.u32 	%r7, [%rd8], 1;
$L__BB0_2:
	ret;

}


// ===== COMPILED SASS (sm_100) =====

	.target	sm_100

	.elftype	@"ET_EXEC"


//--------------------- .note.nv.tkinfo           --------------------------
	.section	.note.nv.tkinfo,"",@"SHT_NOTE"
	.sectionflags	@"SHF_NOTE_NV_TKINFO"
	.tkinfo
        /*0018*/ 	.word	0x00000002
        /*0030*/ 	.string	""
        /*0030*/ 	.string	"ptxas"
        /*0030*/ 	.string	"Cuda compilation tools, release 13.0, V13.0.88"
        /*0030*/ 	.string	"Build cuda_13.0.r13.0/compiler.36424714_0"
        /*0030*/ 	.string	"-arch sm_100 -m 64 "



//--------------------- .note.nv.cuinfo           --------------------------
	.section	.note.nv.cuinfo,"",@"SHT_NOTE"
	.sectionflags	@"SHF_NOTE_NV_CUINFO"
        /*0018*/ 	.short	0x0002
        /*001a*/ 	.short	0x0064
        /*001c*/ 	.short	0x0082
	.zero		2


//--------------------- .nv.info                  --------------------------
	.section	.nv.info,"",@"SHT_CUDA_INFO"
	.align	4


	//----- nvinfo : EIATTR_REGCOUNT
	.align		4
        /*0000*/ 	.byte	0x04, 0x2f
        /*0002*/ 	.short	(.L_1 - .L_0)
	.align		4
.L_0:
        /*0004*/ 	.word	index@(_Z16computeHistogramPiS_i)
        /*0008*/ 	.word	0x0000000a


	//----- nvinfo : EIATTR_FRAME_SIZE
	.align		4
.L_1:
        /*000c*/ 	.byte	0x04, 0x11
        /*000e*/ 	.short	(.L_3 - .L_2)
	.align		4
.L_2:
        /*0010*/ 	.word	index@(_Z16computeHistogramPiS_i)
        /*0014*/ 	.word	0x00000000


	//----- nvinfo : EIATTR_MIN_STACK_SIZE
	.align		4
.L_3:
        /*0018*/ 	.byte	0x04, 0x12
        /*001a*/ 	.short	(.L_5 - .L_4)
	.align		4
.L_4:
        /*001c*/ 	.word	index@(_Z16computeHistogramPiS_i)
        /*0020*/ 	.word	0x00000000
.L_5:


//--------------------- .nv.compat                --------------------------
	.section	.nv.compat,"",@"SHT_CUDA_COMPAT_INFO"
	.align	4
        /*0000*/ 	.byte	0x02, 0x09, 0x00, 0x00, 0x02, 0x02, 0x01, 0x00, 0x02, 0x05, 0x05, 0x00, 0x03, 0x07, 0x01, 0x01
        /*0010*/ 	.byte	0x02, 0x03, 0x00, 0x00, 0x02, 0x06, 0x01, 0x00, 0x04, 0x0b, 0x08, 0x00, 0x09, 0x00, 0x00, 0x00
        /*0020*/ 	.byte	0x00, 0x00, 0x00, 0x00


//--------------------- .nv.info._Z16computeHistogramPiS_i --------------------------
	.section	.nv.info._Z16computeHistogramPiS_i,"",@"SHT_CUDA_INFO"
	.sectionflags	@""
	.align	4


	//----- nvinfo : EIATTR_CUDA_API_VERSION
	.align		4
        /*0000*/ 	.byte	0x04, 0x37
        /*0002*/ 	.short	(.L_7 - .L_6)
.L_6:
        /*0004*/ 	.word	0x00000082


	//----- nvinfo : EIATTR_KPARAM_INFO
	.align		4
.L_7:
        /*0008*/ 	.byte	0x04, 0x17
        /*000a*/ 	.short	(.L_9 - .L_8)
.L_8:
        /*000c*/ 	.word	0x00000000
        /*0010*/ 	.short	0x0002
        /*0012*/ 	.short	0x0010
        /*0014*/ 	.byte	0x00, 0xf0, 0x11, 0x00


	//----- nvinfo : EIATTR_KPARAM_INFO
	.align		4
.L_9:
        /*0018*/ 	.byte	0x04, 0x17
        /*001a*/ 	.short	(.L_11 - .L_10)
.L_10:
        /*001c*/ 	.word	0x00000000
        /*0020*/ 	.short	0x0001
        /*0022*/ 	.short	0x0008
        /*0024*/ 	.byte	0x00, 0xf5, 0x21, 0x00


	//----- nvinfo : EIATTR_KPARAM_INFO
	.align		4
.L_11:
        /*0028*/ 	.byte	0x04, 0x17
        /*002a*/ 	.short	(.L_13 - .L_12)
.L_12:
        /*002c*/ 	.word	0x00000000
        /*0030*/ 	.short	0x0000
        /*0032*/ 	.short	0x0000
        /*0034*/ 	.byte	0x00, 0xf5, 0x21, 0x00


	//----- nvinfo : EIATTR_SPARSE_MMA_MASK
	.align		4
.L_13:
        /*0038*/ 	.byte	0x03, 0x50
        /*003a*/ 	.short	0x0000


	//----- nvinfo : EIATTR_MAXREG_COUNT
	.align		4
        /*003c*/ 	.byte	0x03, 0x1b
        /*003e*/ 	.short	0x00ff


	//----- nvinfo : EIATTR_MERCURY_ISA_VERSION
	.align		4
        /*0040*/ 	.byte	0x03, 0x5f
        /*0042*/ 	.short	0x0101


	//----- nvinfo : EIATTR_VRC_CTA_INIT_COUNT
	.align		4
        /*0044*/ 	.byte	0x02, 0x4a
	.zero		1
	.zero		1


	//----- nvinfo : EIATTR_EXIT_INSTR_OFFSETS
	.align		4
        /*0048*/ 	.byte	0x04, 0x1c
        /*004a*/ 	.short	(.L_15 - .L_14)


	//   ....[0]....
.L_14:
        /*004c*/ 	.word	0x00000070


	//   ....[1]....
        /*0050*/ 	.word	0x00000100


	//----- nvinfo : EIATTR_CBANK_PARAM_SIZE
	.align		4
.L_15:
        /*0054*/ 	.byte	0x03, 0x19
        /*0056*/ 	.short	0x0014


	//----- nvinfo : EIATTR_PARAM_CBANK
	.align		4
        /*0058*/ 	.byte	0x04, 0x0a
        /*005a*/ 	.short	(.L_17 - .L_16)
	.align		4
.L_16:
        /*005c*/ 	.word	index@(.nv.constant0._Z16computeHistogramPiS_i)
        /*0060*/ 	.short	0x0380
        /*0062*/ 	.short	0x0014


	//----- nvinfo : EIATTR_SW_WAR
	.align		4
.L_17:
        /*0064*/ 	.byte	0x04, 0x36
        /*0066*/ 	.short	(.L_19 - .L_18)
.L_18:
        /*0068*/ 	.word	0x00000008
.L_19:


//--------------------- .nv.callgraph             --------------------------
	.section	.nv.callgraph,"",@"SHT_CUDA_CALLGRAPH"
	.align	4
	.sectionentsize	8
	.align		4
        /*0000*/ 	.word	0x00000000
	.align		4
        /*0004*/ 	.word	0xffffffff
	.align		4
        /*0008*/ 	.word	0x00000000
	.align		4
        /*000c*/ 	.word	0xfffffffe
	.align		4
        /*0010*/ 	.word	0x00000000
	.align		4
        /*0014*/ 	.word	0xfffffffd
	.align		4
        /*0018*/ 	.word	0x00000000
	.align		4
        /*001c*/ 	.word	0xfffffffc


//--------------------- .text._Z16computeHistogramPiS_i --------------------------
	.section	.text._Z16computeHistogramPiS_i,"ax",@progbits
	.align	128
        .global         _Z16computeHistogramPiS_i
        .type           _Z16computeHistogramPiS_i,@function
        .size           _Z16computeHistogramPiS_i,(.L_x_1 - _Z16computeHistogramPiS_i)
        .other          _Z16computeHistogramPiS_i,@"STO_CUDA_ENTRY STV_DEFAULT"
_Z16computeHistogramPiS_i:
.text._Z16computeHistogramPiS_i:
[----:B------:R-:W-:Y:S01]  /*0000*/  LDC R1, c[0x0][0x37c] ;  /* 0x0000df00ff017b82 */ /* 0x000fe20000000800 */
[----:B------:R-:W0:Y:S07]  /*0010*/  S2R R0, SR_TID.X ;  /* 0x0000000000007919 */ /* 0x000e2e0000002100 */
[----:B------:R-:W0:Y:S01]  /*0020*/  S2UR UR4, SR_CTAID.X ;  /* 0x00000000000479c3 */ /* 0x000e220000002500 */
[----:B------:R-:W1:Y:S07]  /*0030*/  LDCU UR5, c[0x0][0x390] ;  /* 0x00007200ff0577ac */ /* 0x000e6e0008000800 */
[----:B------:R-:W0:Y:S02]  /*0040*/  LDC R5, c[0x0][0x360] ;  /* 0x0000d800ff057b82 */ /* 0x000e240000000800 */
[----:B0-----:R-:W-:-:S05]  /*0050*/  IMAD R5, R5, UR4, R0 ;  /* 0x0000000405057c24 */ /* 0x001fca000f8e0200 */
[----:B-1----:R-:W-:-:S13]  /*0060*/  ISETP.GE.AND P0, PT, R5, UR5, PT ;  /* 0x0000000505007c0c */ /* 0x002fda000bf06270 */
[----:B------:R-:W-:Y:S05]  /*0070*/  @P0 EXIT ;  /* 0x000000000000094d */ /* 0x000fea0003800000 */
[----:B------:R-:W0:Y:S01]  /*0080*/  LDC.64 R2, c[0x0][0x380] ;  /* 0x0000e000ff027b82 */ /* 0x000e220000000a00 */
[----:B------:R-:W1:Y:S01]  /*0090*/  LDCU.64 UR4, c[0x0][0x358] ;  /* 0x00006b00ff0477ac */ /* 0x000e620008000a00 */
[----:B0-----:R-:W-:-:S06]  /*00a0*/  IMAD.WIDE R2, R5, 0x4, R2 ;  /* 0x0000000405027825 */ /* 0x001fcc00078e0202 */
[----:B------:R-:W0:Y:S01]  /*00b0*/  LDC.64 R4, c[0x0][0x388] ;  /* 0x0000e200ff047b82 */ /* 0x000e220000000a00 */
[----:B-1----:R-:W0:Y:S01]  /*00c0*/  LDG.E R3, desc[UR4][R2.64] ;  /* 0x0000000402037981 */ /* 0x002e22000c1e1900 */
[----:B------:R-:W-:Y:S02]  /*00d0*/  HFMA2 R7, -RZ, RZ, 0, 5.9604644775390625e-08 ;  /* 0x00000001ff077431 */ /* 0x000fe400000001ff */
[----:B0-----:R-:W-:-:S05]  /*00e0*/  IMAD.WIDE R4, R3, 0x4, R4 ;  /* 0x0000000403047825 */ /* 0x001fca00078e0204 */
[----:B------:R-:W-:Y:S01]  /*00f0*/  REDG.E.ADD.STRONG.GPU desc[UR4][R4.64], R7 ;  /* 0x000000070400798e */ /* 0x000fe2000c12e104 */
[----:B------:R-:W-:Y:S05]  /*0100*/  EXIT ;  /* 0x000000000000794d */ /* 0x000fea0003800000 */
.L_x_0:
[----:B------:R-:W-:-:S00]  /*0110*/  BRA `(.L_x_0) ;  /* 0xfffffffc00fc7947 */ /* 0x000fc0000383ffff */
[----:B------:R-:W-:-:S00]  /*0120*/  NOP ;  /* 0x0000000000007918 */ /* 0x000fc00000000000 */
        /* <DEDUP_REMOVED lines=13> */
.L_x_1:


//--------------------- .nv.shared.reserved.0     --------------------------
	.section	.nv.shared.reserved.0,"aw",@nobits
	.weak		__nv_reservedSMEM_offset_0_alias
	.size		__nv_reservedSMEM_offset_0_alias, 0, 64
	.other		__nv_reservedSMEM_offset_0_alias,@"STO_CUDA_RESERVED_SHARED STV_DEFAULT"
__nv_reservedSMEM_offset_0_alias:
	.zero		0
	.zero		64


//--------------------- .nv.constant0._Z16computeHistogramPiS_i --------------------------
	.section	.nv.constant0._Z16computeHistogramPiS_i,"a",@progbits
	.sectionflags	@""
	.align	4
.nv.constant0._Z16computeHistogramPiS_i:
	.zero		916


//--------------------- SYMBOLS --------------------------

	.type		.nv.reservedSmem.offset0,@object
	.size		.nv.reservedSmem.offset0,0x4
